	.headerflags	@"EF_CUDA_TEXMODE_UNIFIED EF_CUDA_64BIT_ADDRESS EF_CUDA_ACCELERATORS EF_CUDA_SM90 EF_CUDA_VIRTUAL_SM(EF_CUDA_SM90)"
	.elftype	@"ET_EXEC"


//--------------------- .nv.info                  --------------------------
	.section	.nv.info,"",@"SHT_CUDA_INFO"
	.align	4


	//----- nvinfo : EIATTR_REGCOUNT
	.align		4
        /*0000*/ 	.byte	0x04, 0x2f
        /*0002*/ 	.short	(.L_1 - .L_0)
	.align		4
.L_0:
        /*0004*/ 	.word	index@(triton_poi_fused_div_1)
        /*0008*/ 	.word	0x00000008


	//----- nvinfo : EIATTR_MIN_STACK_SIZE
	.align		4
.L_1:
        /*000c*/ 	.byte	0x04, 0x12
        /*000e*/ 	.short	(.L_3 - .L_2)
	.align		4
.L_2:
        /*0010*/ 	.word	index@(triton_poi_fused_div_1)
        /*0014*/ 	.word	0x00000000


	//----- nvinfo : EIATTR_FRAME_SIZE
	.align		4
.L_3:
        /*0018*/ 	.byte	0x04, 0x11
        /*001a*/ 	.short	(.L_5 - .L_4)
	.align		4
.L_4:
        /*001c*/ 	.word	index@(triton_poi_fused_div_1)
        /*0020*/ 	.word	0x00000000


	//----- nvinfo : EIATTR_MIN_STACK_SIZE
	.align		4
.L_5:
        /*0024*/ 	.byte	0x04, 0x12
        /*0026*/ 	.short	(.L_7 - .L_6)
	.align		4
.L_6:
        /*0028*/ 	.word	index@(triton_poi_fused_div_1)
        /*002c*/ 	.word	0x00000000
.L_7:


//--------------------- .nv.info.triton_poi_fused_div_1 --------------------------
	.section	.nv.info.triton_poi_fused_div_1,"",@"SHT_CUDA_INFO"
	.sectionflags	@""
	.align	4


	//----- nvinfo : EIATTR_CUDA_API_VERSION
	.align		4
        /*0000*/ 	.byte	0x04, 0x37
        /*0002*/ 	.short	(.L_9 - .L_8)
.L_8:
        /*0004*/ 	.word	0x0000007c


	//----- nvinfo : EIATTR_KPARAM_INFO
	.align		4
.L_9:
        /*0008*/ 	.byte	0x04, 0x17
        /*000a*/ 	.short	(.L_11 - .L_10)
.L_10:
        /*000c*/ 	.word	0x00000000
        /*0010*/ 	.short	0x0001
        /*0012*/ 	.short	0x0008
        /*0014*/ 	.byte	0x00, 0xf0, 0x11, 0x00


	//----- nvinfo : EIATTR_KPARAM_INFO
	.align		4
.L_11:
        /*0018*/ 	.byte	0x04, 0x17
        /*001a*/ 	.short	(.L_13 - .L_12)
.L_12:
        /*001c*/ 	.word	0x00000000
        /*0020*/ 	.short	0x0000
        /*0022*/ 	.short	0x0000
        /*0024*/ 	.byte	0x00, 0xf4, 0x21, 0x00


	//----- nvinfo : EIATTR_SPARSE_MMA_MASK
	.align		4
.L_13:
        /*0028*/ 	.byte	0x03, 0x50
        /*002a*/ 	.short	0x0000


	//----- nvinfo : EIATTR_MAXREG_COUNT
	.align		4
        /*002c*/ 	.byte	0x03, 0x1b
        /*002e*/ 	.short	0x00ff


	//----- nvinfo : EIATTR_EXIT_INSTR_OFFSETS
	.align		4
        /*0030*/ 	.byte	0x04, 0x1c
        /*0032*/ 	.short	(.L_15 - .L_14)


	//   ....[0]....
.L_14:
        /*0034*/ 	.word	0x000000f0


	//   ....[1]....
        /*0038*/ 	.word	0x00000110


	//----- nvinfo : EIATTR_REQNTID
	.align		4
.L_15:
        /*003c*/ 	.byte	0x04, 0x10
        /*003e*/ 	.short	(.L_17 - .L_16)
.L_16:
        /*0040*/ 	.word	0x00000080
        /*0044*/ 	.word	0x00000001
        /*0048*/ 	.word	0x00000001


	//----- nvinfo : EIATTR_CRS_STACK_SIZE
	.align		4
.L_17:
        /*004c*/ 	.byte	0x04, 0x1e
        /*004e*/ 	.short	(.L_19 - .L_18)
.L_18:
        /*0050*/ 	.word	0x00000000


	//----- nvinfo : EIATTR_CBANK_PARAM_SIZE
	.align		4
.L_19:
        /*0054*/ 	.byte	0x03, 0x19
        /*0056*/ 	.short	0x000c


	//----- nvinfo : EIATTR_PARAM_CBANK
	.align		4
        /*0058*/ 	.byte	0x04, 0x0a
        /*005a*/ 	.short	(.L_21 - .L_20)
	.align		4
.L_20:
        /*005c*/ 	.word	index@(.nv.constant0.triton_poi_fused_div_1)
        /*0060*/ 	.short	0x0210
        /*0062*/ 	.short	0x000c


	//----- nvinfo : EIATTR_SW_WAR
	.align		4
.L_21:
        /*0064*/ 	.byte	0x04, 0x36
        /*0066*/ 	.short	(.L_23 - .L_22)
.L_22:
        /*0068*/ 	.word	0x00000008
.L_23:


//--------------------- .nv.callgraph             --------------------------
	.section	.nv.callgraph,"",@"SHT_CUDA_CALLGRAPH"
	.align	4
	.sectionentsize	8
	.align		4
        /*0000*/ 	.word	0x00000000
	.align		4
        /*0004*/ 	.word	0xffffffff
	.align		4
        /*0008*/ 	.word	0x00000000
	.align		4
        /*000c*/ 	.word	0xfffffffe
	.align		4
        /*0010*/ 	.word	0x00000000
	.align		4
        /*0014*/ 	.word	0xfffffffd
	.align		4
        /*0018*/ 	.word	0x00000000
	.align		4
        /*001c*/ 	.word	0xfffffffc


//--------------------- .text.triton_poi_fused_div_1 --------------------------
	.section	.text.triton_poi_fused_div_1,"ax",@progbits
	.align	128
        .global         triton_poi_fused_div_1
        .type           triton_poi_fused_div_1,@function
        .size           triton_poi_fused_div_1,(.L_x_3 - triton_poi_fused_div_1)
        .other          triton_poi_fused_div_1,@"STO_CUDA_ENTRY STV_DEFAULT"
triton_poi_fused_div_1:
.text.triton_poi_fused_div_1:
[----:B------:R-:W0:Y:S02]  /*0000*/  LDC R1, c[0x0][0x28] ;  /* 0x00000a00ff017b82 */ /* 0x000e240000000800 */
[----:B------:R-:W1:Y:S01]  /*0010*/  S2R R0, SR_TID.X ;  /* 0x0000000000007919 */ /* 0x000e620000002100 */
[----:B------:R-:W2:Y:S01]  /*0020*/  LDC.64 R2, c[0x0][0x210] ;  /* 0x00008400ff027b82 */ /* 0x000ea20000000a00 */
[----:B------:R-:W-:Y:S01]  /*0030*/  ULDC.64 UR4, c[0x0][0x208] ;  /* 0x0000820000047ab9 */ /* 0x000fe20000000a00 */
[----:B------:R-:W-:Y:S01]  /*0040*/  BSSY B0, `(.L_x_0) ;  /* 0x000000a000007945 */ /* 0x000fe20003800000 */
[----:B------:R-:W3:Y:S01]  /*0050*/  S2R R5, SR_CTAID.X ;  /* 0x0000000000057919 */ /* 0x000ee20000002500 */
[----:B-1----:R-:W-:-:S05]  /*0060*/  IMAD.SHL.U32 R0, R0, 0x2, RZ ;  /* 0x0000000200007824 */ /* 0x002fca00078e00ff */
[----:B------:R-:W-:-:S05]  /*0070*/  LOP3.LUT R0, R0, 0xfe, RZ, 0xc0, !PT ;  /* 0x000000fe00007812 */ /* 0x000fca00078ec0ff */
[----:B---3--:R-:W-:-:S04]  /*0080*/  IMAD R5, R5, 0x100, R0 ;  /* 0x0000010005057824 */ /* 0x008fc800078e0200 */
[C---:B--2---:R-:W-:Y:S01]  /*0090*/  IMAD.WIDE R2, R5.reuse, 0x4, R2 ;  /* 0x0000000405027825 */ /* 0x044fe200078e0202 */
[----:B------:R-:W-:Y:S02]  /*00a0*/  ISETP.GE.AND P0, PT, R5, 0x100, PT ;  /* 0x000001000500780c */ /* 0x000fe40003f06270 */
[----:B------:R-:W-:-:S11]  /*00b0*/  CS2R R4, SRZ ;  /* 0x0000000000047805 */ /* 0x000fd6000001ff00 */
[----:B------:R-:W-:Y:S05]  /*00c0*/  @P0 BRA `(.L_x_1) ;  /* 0x0000000000040947 */ /* 0x000fea0003800000 */
[----:B------:R1:W5:Y:S02]  /*00d0*/  LDG.E.64 R4, desc[UR4][R2.64] ;  /* 0x0000000402047981 */ /* 0x000364000c1e1b00 */
.L_x_1:
[----:B------:R-:W-:Y:S05]  /*00e0*/  BSYNC B0 ;  /* 0x0000000000007941 */ /* 0x000fea0003800000 */
.L_x_0:
[----:B------:R-:W-:Y:S05]  /*00f0*/  @P0 EXIT ;  /* 0x000000000000094d */ /* 0x000fea0003800000 */
[----:B-----5:R-:W-:Y:S01]  /*0100*/  STG.E.64 desc[UR4][R2.64], R4 ;  /* 0x0000000402007986 */ /* 0x020fe2000c101b04 */
[----:B------:R-:W-:Y:S05]  /*0110*/  EXIT ;  /* 0x000000000000794d */ /* 0x000fea0003800000 */
.L_x_2:
[----:B------:R-:W-:-:S00]  /*0120*/  BRA `(.L_x_2) ;  /* 0xfffffffc00fc7947 */ /* 0x000fc0000383ffff */
[----:B------:R-:W-:-:S00]  /*0130*/  NOP ;  /* 0x0000000000007918 */ /* 0x000fc00000000000 */
        /* <DEDUP_REMOVED lines=12> */
.L_x_3:


//--------------------- .nv.constant0.triton_poi_fused_div_1 --------------------------
	.section	.nv.constant0.triton_poi_fused_div_1,"a",@progbits
	.sectionflags	@""
	.align	4
.nv.constant0.triton_poi_fused_div_1:
	.zero		540
